//
// Generated by NVIDIA NVVM Compiler
//
// Compiler Build ID: CL-36424714
// Cuda compilation tools, release 13.0, V13.0.88
// Based on NVVM 20.0.0
//

.version 9.0
.target sm_100
.address_size 64

	// .globl	_Z10run_on_gpuv
.extern .func  (.param .b32 func_retval0) vprintf
(
	.param .b64 vprintf_param_0,
	.param .b64 vprintf_param_1
)
;
.global .align 1 .b8 $str[11] = {37, 115, 58, 32, 102, 105, 114, 115, 116, 10};
.global .align 1 .b8 $str$1[12] = {37, 115, 58, 32, 115, 101, 99, 111, 110, 100, 10};
.global .align 1 .b8 $str$2[11] = {37, 115, 58, 32, 116, 104, 105, 114, 100, 10};
.global .align 1 .b8 $str$3[9] = {84, 104, 114, 101, 97, 100, 32, 49};
.global .align 1 .b8 $str$4[9] = {84, 104, 114, 101, 97, 100, 32, 50};

.visible .entry _Z10run_on_gpuv()
{
	.local .align 8 .b8 	__local_depot0[8];
	.reg .b64 	%SP;
	.reg .b64 	%SPL;
	.reg .pred 	%p<2>;
	.reg .b32 	%r<8>;
	.reg .b64 	%rd<14>;

	mov.u64 	%SPL, __local_depot0;
	cvta.local.u64 	%SP, %SPL;
	add.u64 	%rd1, %SP, 0;
	add.u64 	%rd2, %SPL, 0;
	mov.u32 	%r1, %tid.x;
	setp.eq.s32 	%p1, %r1, 0;
	mov.u64 	%rd3, $str$4;
	cvta.global.u64 	%rd4, %rd3;
	mov.u64 	%rd5, $str$3;
	cvta.global.u64 	%rd6, %rd5;
	selp.b64 	%rd7, %rd6, %rd4, %p1;
	st.local.u64 	[%rd2], %rd7;
	mov.u64 	%rd8, $str;
	cvta.global.u64 	%rd9, %rd8;
	{ // callseq 0, 0
	.param .b64 param0;
	st.param.b64 	[param0], %rd9;
	.param .b64 param1;
	st.param.b64 	[param1], %rd1;
	.param .b32 retval0;
	call.uni (retval0), 
	vprintf, 
	(
	param0, 
	param1
	);
	ld.param.b32 	%r2, [retval0];
	} // callseq 0
	st.local.u64 	[%rd2], %rd7;
	mov.u64 	%rd10, $str$1;
	cvta.global.u64 	%rd11, %rd10;
	{ // callseq 1, 0
	.param .b64 param0;
	st.param.b64 	[param0], %rd11;
	.param .b64 param1;
	st.param.b64 	[param1], %rd1;
	.param .b32 retval0;
	call.uni (retval0), 
	vprintf, 
	(
	param0, 
	param1
	);
	ld.param.b32 	%r4, [retval0];
	} // callseq 1
	st.local.u64 	[%rd2], %rd7;
	mov.u64 	%rd12, $str$2;
	cvta.global.u64 	%rd13, %rd12;
	{ // callseq 2, 0
	.param .b64 param0;
	st.param.b64 	[param0], %rd13;
	.param .b64 param1;
	st.param.b64 	[param1], %rd1;
	.param .b32 retval0;
	call.uni (retval0), 
	vprintf, 
	(
	param0, 
	param1
	);
	ld.param.b32 	%r6, [retval0];
	} // callseq 2
	ret;

}


// ===== COMPILED SASS (sm_100) =====

	.target	sm_100

	.elftype	@"ET_EXEC"


//--------------------- .note.nv.tkinfo           --------------------------
	.section	.note.nv.tkinfo,"",@"SHT_NOTE"
	.sectionflags	@"SHF_NOTE_NV_TKINFO"
	.tkinfo
        /*0018*/ 	.word	0x00000002
        /*0030*/ 	.string	""
        /*0030*/ 	.string	"ptxas"
        /*0030*/ 	.string	"Cuda compilation tools, release 13.0, V13.0.88"
        /*0030*/ 	.string	"Build cuda_13.0.r13.0/compiler.36424714_0"
        /*0030*/ 	.string	"-arch sm_100 -m 64 "



//--------------------- .note.nv.cuinfo           --------------------------
	.section	.note.nv.cuinfo,"",@"SHT_NOTE"
	.sectionflags	@"SHF_NOTE_NV_CUINFO"
        /*0018*/ 	.short	0x0002
        /*001a*/ 	.short	0x0064
        /*001c*/ 	.short	0x0082
	.zero		2


//--------------------- .nv.info                  --------------------------
	.section	.nv.info,"",@"SHT_CUDA_INFO"
	.align	4


	//----- nvinfo : EIATTR_REGCOUNT
	.align		4
        /*0000*/ 	.byte	0x04, 0x2f
        /*0002*/ 	.short	(.L_6 - .L_5)
	.align		4
.L_5:
        /*0004*/ 	.word	index@(_Z10run_on_gpuv)
        /*0008*/ 	.word	0x00000018


	//----- nvinfo : EIATTR_FRAME_SIZE
	.align		4
.L_6:
        /*000c*/ 	.byte	0x04, 0x11
        /*000e*/ 	.short	(.L_8 - .L_7)
	.align		4
.L_7:
        /*0010*/ 	.word	index@(_Z10run_on_gpuv)
        /*0014*/ 	.word	0x00000008


	//----- nvinfo : EIATTR_MIN_STACK_SIZE
	.align		4
.L_8:
        /*0018*/ 	.byte	0x04, 0x12
        /*001a*/ 	.short	(.L_10 - .L_9)
	.align		4
.L_9:
        /*001c*/ 	.word	index@(_Z10run_on_gpuv)
        /*0020*/ 	.word	0x00000008
.L_10:


//--------------------- .nv.compat                --------------------------
	.section	.nv.compat,"",@"SHT_CUDA_COMPAT_INFO"
	.align	4
        /*0000*/ 	.byte	0x02, 0x09, 0x00, 0x00, 0x02, 0x02, 0x01, 0x00, 0x02, 0x05, 0x05, 0x00, 0x03, 0x07, 0x01, 0x01
        /*0010*/ 	.byte	0x02, 0x03, 0x00, 0x00, 0x02, 0x06, 0x01, 0x00, 0x04, 0x0b, 0x08, 0x00, 0x09, 0x00, 0x00, 0x00
        /*0020*/ 	.byte	0x00, 0x00, 0x00, 0x00


//--------------------- .nv.info._Z10run_on_gpuv  --------------------------
	.section	.nv.info._Z10run_on_gpuv,"",@"SHT_CUDA_INFO"
	.sectionflags	@""
	.align	4


	//----- nvinfo : EIATTR_CUDA_API_VERSION
	.align		4
        /*0000*/ 	.byte	0x04, 0x37
        /*0002*/ 	.short	(.L_12 - .L_11)
.L_11:
        /*0004*/ 	.word	0x00000082


	//----- nvinfo : EIATTR_SPARSE_MMA_MASK
	.align		4
.L_12:
        /*0008*/ 	.byte	0x03, 0x50
        /*000a*/ 	.short	0x0000


	//----- nvinfo : EIATTR_MAXREG_COUNT
	.align		4
        /*000c*/ 	.byte	0x03, 0x1b
        /*000e*/ 	.short	0x00ff


	//----- nvinfo : EIATTR_EXTERNS
	.align		4
        /*0010*/ 	.byte	0x04, 0x0f
        /*0012*/ 	.short	(.L_14 - .L_13)


	//   ....[0]....
	.align		4
.L_13:
        /*0014*/ 	.word	index@(vprintf)


	//----- nvinfo : EIATTR_MERCURY_ISA_VERSION
	.align		4
.L_14:
        /*0018*/ 	.byte	0x03, 0x5f
        /*001a*/ 	.short	0x0101


	//----- nvinfo : EIATTR_VRC_CTA_INIT_COUNT
	.align		4
        /*001c*/ 	.byte	0x02, 0x4a
	.zero		1
	.zero		1


	//----- nvinfo : EIATTR_SYSCALL_OFFSETS
	.align		4
        /*0020*/ 	.byte	0x04, 0x46
        /*0022*/ 	.short	(.L_16 - .L_15)


	//   ....[0]....
.L_15:
        /*0024*/ 	.word	0x00000140


	//   ....[1]....
        /*0028*/ 	.word	0x000001d0


	//   ....[2]....
        /*002c*/ 	.word	0x00000260


	//----- nvinfo : EIATTR_EXIT_INSTR_OFFSETS
	.align		4
.L_16:
        /*0030*/ 	.byte	0x04, 0x1c
        /*0032*/ 	.short	(.L_18 - .L_17)


	//   ....[0]....
.L_17:
        /*0034*/ 	.word	0x00000270


	//----- nvinfo : EIATTR_SW_WAR
	.align		4
.L_18:
        /*0038*/ 	.byte	0x04, 0x36
        /*003a*/ 	.short	(.L_20 - .L_19)
.L_19:
        /*003c*/ 	.word	0x00000008
.L_20:


//--------------------- .nv.callgraph             --------------------------
	.section	.nv.callgraph,"",@"SHT_CUDA_CALLGRAPH"
	.align	4
	.sectionentsize	8
	.align		4
        /*0000*/ 	.word	0x00000000
	.align		4
        /*0004*/ 	.word	0xffffffff
	.align		4
        /*0008*/ 	.word	index@(_Z10run_on_gpuv)
	.align		4
        /*000c*/ 	.word	index@(vprintf)
	.align		4
        /*0010*/ 	.word	0x00000000
	.align		4
        /*0014*/ 	.word	0xfffffffe
	.align		4
        /*0018*/ 	.word	0x00000000
	.align		4
        /*001c*/ 	.word	0xfffffffd
	.align		4
        /*0020*/ 	.word	0x00000000
	.align		4
        /*0024*/ 	.word	0xfffffffc


//--------------------- .nv.constant4             --------------------------
	.section	.nv.constant4,"a",@progbits
	.align	8
	.align		8
.nv.constant4:
        /*0000*/ 	.dword	vprintf
	.align		8
        /*0008*/ 	.dword	$str
	.align		8
        /*0010*/ 	.dword	$str$1
	.align		8
        /*0018*/ 	.dword	$str$2
	.align		8
        /*0020*/ 	.dword	$str$3
	.align		8
        /*0028*/ 	.dword	$str$4


//--------------------- .text._Z10run_on_gpuv     --------------------------
	.section	.text._Z10run_on_gpuv,"ax",@progbits
	.align	128
        .global         _Z10run_on_gpuv
        .type           _Z10run_on_gpuv,@function
        .size           _Z10run_on_gpuv,(.L_x_4 - _Z10run_on_gpuv)
        .other          _Z10run_on_gpuv,@"STO_CUDA_ENTRY STV_DEFAULT"
_Z10run_on_gpuv:
.text._Z10run_on_gpuv:
[----:B------:R-:W0:Y:S01]  /*0000*/  LDC R1, c[0x0][0x37c] ;  /* 0x0000df00ff017b82 */ /* 0x000e220000000800 */
[----:B------:R-:W1:Y:S07]  /*0010*/  S2R R0, SR_TID.X ;  /* 0x0000000000007919 */ /* 0x000e6e0000002100 */
[----:B------:R-:W2:Y:S01]  /*0020*/  LDC.64 R16, c[0x4][0x20] ;  /* 0x01000800ff107b82 */ /* 0x000ea20000000a00 */
[----:B------:R-:W3:Y:S01]  /*0030*/  LDCU UR4, c[0x0][0x2f8] ;  /* 0x00005f00ff0477ac */ /* 0x000ee20008000800 */
[----:B0-----:R-:W-:Y:S01]  /*0040*/  VIADD R1, R1, 0xfffffff8 ;  /* 0xfffffff801017836 */ /* 0x001fe20000000000 */
[----:B------:R-:W-:Y:S01]  /*0050*/  MOV R2, 0x0 ;  /* 0x0000000000027802 */ /* 0x000fe20000000f00 */
[----:B------:R-:W0:Y:S04]  /*0060*/  LDCU UR5, c[0x0][0x2fc] ;  /* 0x00005f80ff0577ac */ /* 0x000e280008000800 */
[----:B------:R4:W5:Y:S01]  /*0070*/  LDC.64 R8, c[0x4][R2] ;  /* 0x0100000002087b82 */ /* 0x0009620000000a00 */
[----:B------:R-:W3:Y:S02]  /*0080*/  LDCU.64 UR6, c[0x4][0x8] ;  /* 0x01000100ff0677ac */ /* 0x000ee40008000a00 */
[----:B---3--:R-:W-:Y:S01]  /*0090*/  MOV R4, UR6 ;  /* 0x0000000600047c02 */ /* 0x008fe20008000f00 */
[----:B------:R-:W-:Y:S01]  /*00a0*/  IMAD.U32 R5, RZ, RZ, UR7 ;  /* 0x00000007ff057e24 */ /* 0x000fe2000f8e00ff */
[----:B-1----:R-:W-:-:S13]  /*00b0*/  ISETP.NE.AND P0, PT, R0, RZ, PT ;  /* 0x000000ff0000720c */ /* 0x002fda0003f05270 */
[----:B--2---:R-:W1:Y:S08]  /*00c0*/  @P0 LDC R16, c[0x4][0x28] ;  /* 0x01000a00ff100b82 */ /* 0x004e700000000800 */
[----:B------:R-:W1:Y:S01]  /*00d0*/  @P0 LDC R17, c[0x4][0x2c] ;  /* 0x01000b00ff110b82 */ /* 0x000e620000000800 */
[----:B------:R-:W-:-:S05]  /*00e0*/  IADD3 R18, P0, PT, R1, UR4, RZ ;  /* 0x0000000401127c10 */ /* 0x000fca000ff1e0ff */
[----:B0-----:R-:W-:Y:S02]  /*00f0*/  IMAD.X R19, RZ, RZ, UR5, P0 ;  /* 0x00000005ff137e24 */ /* 0x001fe400080e06ff */
[----:B------:R-:W-:-:S03]  /*0100*/  IMAD.MOV.U32 R6, RZ, RZ, R18 ;  /* 0x000000ffff067224 */ /* 0x000fc600078e0012 */
[----:B------:R-:W-:Y:S01]  /*0110*/  MOV R7, R19 ;  /* 0x0000001300077202 */ /* 0x000fe20000000f00 */
[----:B-1---5:R4:W-:Y:S06]  /*0120*/  STL.64 [R1], R16 ;  /* 0x0000001001007387 */ /* 0x0229ec0000100a00 */
[----:B------:R-:W-:-:S07]  /*0130*/  LEPC R20, `(.L_x_0) ;  /* 0x000000001014794e */ /* 0x000fce0000000000 */
[----:B----4-:R-:W-:Y:S05]  /*0140*/  CALL.ABS.NOINC R8 ;  /* 0x0000000008007343 */ /* 0x010fea0003c00000 */
.L_x_0:
[----:B------:R0:W-:Y:S01]  /*0150*/  STL.64 [R1], R16 ;  /* 0x0000001001007387 */ /* 0x0001e20000100a00 */
[----:B------:R0:W1:Y:S01]  /*0160*/  LDC.64 R8, c[0x4][R2] ;  /* 0x0100000002087b82 */ /* 0x0000620000000a00 */
[----:B------:R-:W2:Y:S01]  /*0170*/  LDCU.64 UR4, c[0x4][0x10] ;  /* 0x01000200ff0477ac */ /* 0x000ea20008000a00 */
[----:B------:R-:W-:Y:S01]  /*0180*/  MOV R6, R18 ;  /* 0x0000001200067202 */ /* 0x000fe20000000f00 */
[----:B------:R-:W-:Y:S02]  /*0190*/  IMAD.MOV.U32 R7, RZ, RZ, R19 ;  /* 0x000000ffff077224 */ /* 0x000fe400078e0013 */
[----:B--2---:R-:W-:Y:S02]  /*01a0*/  IMAD.U32 R4, RZ, RZ, UR4 ;  /* 0x00000004ff047e24 */ /* 0x004fe4000f8e00ff */
[----:B0-----:R-:W-:-:S07]  /*01b0*/  IMAD.U32 R5, RZ, RZ, UR5 ;  /* 0x00000005ff057e24 */ /* 0x001fce000f8e00ff */
[----:B------:R-:W-:-:S07]  /*01c0*/  LEPC R20, `(.L_x_1) ;  /* 0x000000001014794e */ /* 0x000fce0000000000 */
[----:B-1----:R-:W-:Y:S05]  /*01d0*/  CALL.ABS.NOINC R8 ;  /* 0x0000000008007343 */ /* 0x002fea0003c00000 */
.L_x_1:
[----:B------:R0:W-:Y:S01]  /*01e0*/  STL.64 [R1], R16 ;  /* 0x0000001001007387 */ /* 0x0001e20000100a00 */
[----:B------:R-:W1:Y:S01]  /*01f0*/  LDC.64 R2, c[0x4][R2] ;  /* 0x0100000002027b82 */ /* 0x000e620000000a00 */
[----:B------:R-:W2:Y:S01]  /*0200*/  LDCU.64 UR4, c[0x4][0x18] ;  /* 0x01000300ff0477ac */ /* 0x000ea20008000a00 */
[----:B------:R-:W-:Y:S01]  /*0210*/  IMAD.MOV.U32 R6, RZ, RZ, R18 ;  /* 0x000000ffff067224 */ /* 0x000fe200078e0012 */
[----:B------:R-:W-:Y:S01]  /*0220*/  MOV R7, R19 ;  /* 0x0000001300077202 */ /* 0x000fe20000000f00 */
[----:B--2---:R-:W-:Y:S01]  /*0230*/  IMAD.U32 R4, RZ, RZ, UR4 ;  /* 0x00000004ff047e24 */ /* 0x004fe2000f8e00ff */
[----:B0-----:R-:W-:-:S07]  /*0240*/  MOV R5, UR5 ;  /* 0x0000000500057c02 */ /* 0x001fce0008000f00 */
[----:B------:R-:W-:-:S07]  /*0250*/  LEPC R20, `(.L_x_2) ;  /* 0x000000001014794e */ /* 0x000fce0000000000 */
[----:B-1----:R-:W-:Y:S05]  /*0260*/  CALL.ABS.NOINC R2 ;  /* 0x0000000002007343 */ /* 0x002fea0003c00000 */
.L_x_2:
[----:B------:R-:W-:Y:S05]  /*0270*/  EXIT ;  /* 0x000000000000794d */ /* 0x000fea0003800000 */
.L_x_3:
[----:B------:R-:W-:-:S00]  /*0280*/  BRA `(.L_x_3) ;  /* 0xfffffffc00fc7947 */ /* 0x000fc0000383ffff */
[----:B------:R-:W-:-:S00]  /*0290*/  NOP ;  /* 0x0000000000007918 */ /* 0x000fc00000000000 */
        /* <DEDUP_REMOVED lines=14> */
.L_x_4:


//--------------------- .nv.global.init           --------------------------
	.section	.nv.global.init,"aw",@progbits
.nv.global.init:
	.type		$str$4,@object
	.size		$str$4,($str$3 - $str$4)
$str$4:
        /*0000*/ 	.byte	0x54, 0x68, 0x72, 0x65, 0x61, 0x64, 0x20, 0x32, 0x00
	.type		$str$3,@object
	.size		$str$3,($str - $str$3)
$str$3:
        /*0009*/ 	.byte	0x54, 0x68, 0x72, 0x65, 0x61, 0x64, 0x20, 0x31, 0x00
	.type		$str,@object
	.size		$str,($str$2 - $str)
$str:
        /*0012*/ 	.byte	0x25, 0x73, 0x3a, 0x20, 0x66, 0x69, 0x72, 0x73, 0x74, 0x0a, 0x00
	.type		$str$2,@object
	.size		$str$2,($str$1 - $str$2)
$str$2:
        /*001d*/ 	.byte	0x25, 0x73, 0x3a, 0x20, 0x74, 0x68, 0x69, 0x72, 0x64, 0x0a, 0x00
	.type		$str$1,@object
	.size		$str$1,(.L_1 - $str$1)
$str$1:
        /*0028*/ 	.byte	0x25, 0x73, 0x3a, 0x20, 0x73, 0x65, 0x63, 0x6f, 0x6e, 0x64, 0x0a, 0x00
.L_1:


//--------------------- .nv.shared.reserved.0     --------------------------
	.section	.nv.shared.reserved.0,"aw",@nobits
	.weak		__nv_reservedSMEM_offset_0_alias
	.size		__nv_reservedSMEM_offset_0_alias, 0, 64
	.other		__nv_reservedSMEM_offset_0_alias,@"STO_CUDA_RESERVED_SHARED STV_DEFAULT"
__nv_reservedSMEM_offset_0_alias:
	.zero		0
	.zero		64


//--------------------- .nv.constant0._Z10run_on_gpuv --------------------------
	.section	.nv.constant0._Z10run_on_gpuv,"a",@progbits
	.sectionflags	@""
	.align	4
.nv.constant0._Z10run_on_gpuv:
	.zero		896


//--------------------- SYMBOLS --------------------------

	.type		.nv.reservedSmem.offset0,@object
	.size		.nv.reservedSmem.offset0,0x4
	.type		vprintf,@function
